//
// Generated by NVIDIA NVVM Compiler
//
// Compiler Build ID: CL-36424714
// Cuda compilation tools, release 13.0, V13.0.88
// Based on NVVM 20.0.0
//

.version 9.0
.target sm_100
.address_size 64

	// .globl	_Z16histogram_kernelPKcPjjii
.extern .shared .align 16 .b8 s_hist[];

.visible .entry _Z16histogram_kernelPKcPjjii(
	.param .u64 .ptr .align 1 _Z16histogram_kernelPKcPjjii_param_0,
	.param .u64 .ptr .align 1 _Z16histogram_kernelPKcPjjii_param_1,
	.param .u32 _Z16histogram_kernelPKcPjjii_param_2,
	.param .u32 _Z16histogram_kernelPKcPjjii_param_3,
	.param .u32 _Z16histogram_kernelPKcPjjii_param_4
)
{
	.reg .pred 	%p<38>;
	.reg .b16 	%rs<17>;
	.reg .b32 	%r<246>;
	.reg .b64 	%rd<23>;

	ld.param.u64 	%rd4, [_Z16histogram_kernelPKcPjjii_param_0];
	ld.param.u64 	%rd3, [_Z16histogram_kernelPKcPjjii_param_1];
	ld.param.u32 	%r56, [_Z16histogram_kernelPKcPjjii_param_2];
	ld.param.u32 	%r57, [_Z16histogram_kernelPKcPjjii_param_3];
	ld.param.u32 	%r58, [_Z16histogram_kernelPKcPjjii_param_4];
	cvta.to.global.u64 	%rd1, %rd4;
	sub.s32 	%r1, %r58, %r57;
	add.s32 	%r2, %r1, 1;
	mov.u32 	%r245, %tid.x;
	shl.b32 	%r4, %r2, 5;
	setp.ge.s32 	%p1, %r245, %r4;
	@%p1 bra 	$L__BB0_3;
	mov.u32 	%r5, %ntid.x;
	mov.u32 	%r235, %r245;
$L__BB0_2:
	shl.b32 	%r59, %r235, 2;
	mov.u32 	%r60, s_hist;
	add.s32 	%r61, %r60, %r59;
	mov.b32 	%r62, 0;
	st.shared.u32 	[%r61], %r62;
	add.s32 	%r235, %r235, %r5;
	setp.lt.s32 	%p2, %r235, %r4;
	@%p2 bra 	$L__BB0_2;
$L__BB0_3:
	bar.sync 	0;
	mov.u32 	%r64, %ctaid.x;
	mov.u32 	%r8, %ntid.x;
	shl.b32 	%r65, %r64, 5;
	and.b32  	%r66, %r245, 31;
	and.b32  	%r9, %r57, 255;
	and.b32  	%r10, %r58, 255;
	mul.lo.s32 	%r67, %r2, %r66;
	sub.s32 	%r11, %r67, %r57;
	mad.lo.s32 	%r68, %r8, %r65, %r8;
	add.s32 	%r243, %r245, %r68;
	shl.b32 	%r13, %r8, 3;
	or.b32  	%r69, %r65, 2;
	mad.lo.s32 	%r242, %r8, %r69, %r245;
	or.b32  	%r70, %r65, 3;
	mad.lo.s32 	%r241, %r8, %r70, %r245;
	or.b32  	%r71, %r65, 4;
	mad.lo.s32 	%r240, %r8, %r71, %r245;
	or.b32  	%r72, %r65, 5;
	mad.lo.s32 	%r239, %r8, %r72, %r245;
	or.b32  	%r73, %r65, 6;
	mad.lo.s32 	%r238, %r8, %r73, %r245;
	or.b32  	%r74, %r65, 7;
	mad.lo.s32 	%r237, %r8, %r74, %r245;
	mul.lo.s32 	%r75, %r8, %r64;
	shl.b32 	%r76, %r75, 5;
	add.s32 	%r236, %r245, %r76;
	mov.b32 	%r244, 0;
$L__BB0_4:
	setp.ge.u32 	%p3, %r236, %r56;
	@%p3 bra 	$L__BB0_7;
	cvt.s64.s32 	%rd5, %r236;
	add.s64 	%rd6, %rd1, %rd5;
	ld.global.u8 	%rs1, [%rd6];
	cvt.u32.u16 	%r77, %rs1;
	and.b32  	%r30, %r77, 255;
	setp.gt.u32 	%p4, %r9, %r30;
	setp.lt.u32 	%p5, %r10, %r30;
	or.pred  	%p6, %p4, %p5;
	@%p6 bra 	$L__BB0_7;
	add.s32 	%r79, %r11, %r30;
	shl.b32 	%r80, %r79, 2;
	mov.u32 	%r81, s_hist;
	add.s32 	%r82, %r81, %r80;
	atom.shared.add.u32 	%r83, [%r82], 1;
$L__BB0_7:
	add.s32 	%r31, %r8, %r236;
	setp.ge.u32 	%p7, %r31, %r56;
	@%p7 bra 	$L__BB0_10;
	cvt.s64.s32 	%rd7, %r243;
	add.s64 	%rd8, %rd1, %rd7;
	ld.global.u8 	%rs3, [%rd8];
	cvt.u32.u16 	%r84, %rs3;
	and.b32  	%r32, %r84, 255;
	setp.gt.u32 	%p8, %r9, %r32;
	setp.lt.u32 	%p9, %r10, %r32;
	or.pred  	%p10, %p8, %p9;
	@%p10 bra 	$L__BB0_10;
	add.s32 	%r86, %r11, %r32;
	shl.b32 	%r87, %r86, 2;
	mov.u32 	%r88, s_hist;
	add.s32 	%r89, %r88, %r87;
	atom.shared.add.u32 	%r90, [%r89], 1;
$L__BB0_10:
	add.s32 	%r33, %r8, %r31;
	setp.ge.u32 	%p11, %r33, %r56;
	@%p11 bra 	$L__BB0_13;
	cvt.s64.s32 	%rd9, %r242;
	add.s64 	%rd10, %rd1, %rd9;
	ld.global.u8 	%rs5, [%rd10];
	cvt.u32.u16 	%r91, %rs5;
	and.b32  	%r34, %r91, 255;
	setp.gt.u32 	%p12, %r9, %r34;
	setp.lt.u32 	%p13, %r10, %r34;
	or.pred  	%p14, %p12, %p13;
	@%p14 bra 	$L__BB0_13;
	add.s32 	%r93, %r11, %r34;
	shl.b32 	%r94, %r93, 2;
	mov.u32 	%r95, s_hist;
	add.s32 	%r96, %r95, %r94;
	atom.shared.add.u32 	%r97, [%r96], 1;
$L__BB0_13:
	add.s32 	%r35, %r8, %r33;
	setp.ge.u32 	%p15, %r35, %r56;
	@%p15 bra 	$L__BB0_16;
	cvt.s64.s32 	%rd11, %r241;
	add.s64 	%rd12, %rd1, %rd11;
	ld.global.u8 	%rs7, [%rd12];
	cvt.u32.u16 	%r98, %rs7;
	and.b32  	%r36, %r98, 255;
	setp.gt.u32 	%p16, %r9, %r36;
	setp.lt.u32 	%p17, %r10, %r36;
	or.pred  	%p18, %p16, %p17;
	@%p18 bra 	$L__BB0_16;
	add.s32 	%r100, %r11, %r36;
	shl.b32 	%r101, %r100, 2;
	mov.u32 	%r102, s_hist;
	add.s32 	%r103, %r102, %r101;
	atom.shared.add.u32 	%r104, [%r103], 1;
$L__BB0_16:
	add.s32 	%r37, %r8, %r35;
	setp.ge.u32 	%p19, %r37, %r56;
	@%p19 bra 	$L__BB0_19;
	cvt.s64.s32 	%rd13, %r240;
	add.s64 	%rd14, %rd1, %rd13;
	ld.global.u8 	%rs9, [%rd14];
	cvt.u32.u16 	%r105, %rs9;
	and.b32  	%r38, %r105, 255;
	setp.gt.u32 	%p20, %r9, %r38;
	setp.lt.u32 	%p21, %r10, %r38;
	or.pred  	%p22, %p20, %p21;
	@%p22 bra 	$L__BB0_19;
	add.s32 	%r107, %r11, %r38;
	shl.b32 	%r108, %r107, 2;
	mov.u32 	%r109, s_hist;
	add.s32 	%r110, %r109, %r108;
	atom.shared.add.u32 	%r111, [%r110], 1;
$L__BB0_19:
	add.s32 	%r39, %r8, %r37;
	setp.ge.u32 	%p23, %r39, %r56;
	@%p23 bra 	$L__BB0_22;
	cvt.s64.s32 	%rd15, %r239;
	add.s64 	%rd16, %rd1, %rd15;
	ld.global.u8 	%rs11, [%rd16];
	cvt.u32.u16 	%r112, %rs11;
	and.b32  	%r40, %r112, 255;
	setp.gt.u32 	%p24, %r9, %r40;
	setp.lt.u32 	%p25, %r10, %r40;
	or.pred  	%p26, %p24, %p25;
	@%p26 bra 	$L__BB0_22;
	add.s32 	%r114, %r11, %r40;
	shl.b32 	%r115, %r114, 2;
	mov.u32 	%r116, s_hist;
	add.s32 	%r117, %r116, %r115;
	atom.shared.add.u32 	%r118, [%r117], 1;
$L__BB0_22:
	add.s32 	%r41, %r8, %r39;
	setp.ge.u32 	%p27, %r41, %r56;
	@%p27 bra 	$L__BB0_25;
	cvt.s64.s32 	%rd17, %r238;
	add.s64 	%rd18, %rd1, %rd17;
	ld.global.u8 	%rs13, [%rd18];
	cvt.u32.u16 	%r119, %rs13;
	and.b32  	%r42, %r119, 255;
	setp.gt.u32 	%p28, %r9, %r42;
	setp.lt.u32 	%p29, %r10, %r42;
	or.pred  	%p30, %p28, %p29;
	@%p30 bra 	$L__BB0_25;
	add.s32 	%r121, %r11, %r42;
	shl.b32 	%r122, %r121, 2;
	mov.u32 	%r123, s_hist;
	add.s32 	%r124, %r123, %r122;
	atom.shared.add.u32 	%r125, [%r124], 1;
$L__BB0_25:
	add.s32 	%r126, %r8, %r41;
	setp.ge.u32 	%p31, %r126, %r56;
	@%p31 bra 	$L__BB0_28;
	cvt.s64.s32 	%rd19, %r237;
	add.s64 	%rd20, %rd1, %rd19;
	ld.global.u8 	%rs15, [%rd20];
	cvt.u32.u16 	%r127, %rs15;
	and.b32  	%r43, %r127, 255;
	setp.gt.u32 	%p32, %r9, %r43;
	setp.lt.u32 	%p33, %r10, %r43;
	or.pred  	%p34, %p32, %p33;
	@%p34 bra 	$L__BB0_28;
	add.s32 	%r129, %r11, %r43;
	shl.b32 	%r130, %r129, 2;
	mov.u32 	%r131, s_hist;
	add.s32 	%r132, %r131, %r130;
	atom.shared.add.u32 	%r133, [%r132], 1;
$L__BB0_28:
	add.s32 	%r244, %r244, 8;
	add.s32 	%r243, %r243, %r13;
	add.s32 	%r242, %r242, %r13;
	add.s32 	%r241, %r241, %r13;
	add.s32 	%r240, %r240, %r13;
	add.s32 	%r239, %r239, %r13;
	add.s32 	%r238, %r238, %r13;
	add.s32 	%r237, %r237, %r13;
	add.s32 	%r236, %r236, %r13;
	setp.ne.s32 	%p35, %r244, 32;
	@%p35 bra 	$L__BB0_4;
	bar.sync 	0;
	setp.gt.s32 	%p36, %r245, %r1;
	@%p36 bra 	$L__BB0_32;
	shl.b32 	%r53, %r2, 1;
	cvta.to.global.u64 	%rd2, %rd3;
	mov.u32 	%r135, s_hist;
	shl.b32 	%r138, %r1, 2;
	shl.b32 	%r142, %r53, 2;
$L__BB0_31:
	shl.b32 	%r134, %r245, 2;
	add.s32 	%r136, %r135, %r134;
	ld.shared.u32 	%r137, [%r136];
	add.s32 	%r139, %r136, %r138;
	ld.shared.u32 	%r140, [%r139+4];
	add.s32 	%r141, %r140, %r137;
	add.s32 	%r143, %r136, %r142;
	ld.shared.u32 	%r144, [%r143];
	add.s32 	%r145, %r144, %r141;
	shl.b32 	%r146, %r2, 2;
	add.s32 	%r147, %r143, %r146;
	ld.shared.u32 	%r148, [%r147];
	add.s32 	%r149, %r148, %r145;
	add.s32 	%r150, %r147, %r146;
	ld.shared.u32 	%r151, [%r150];
	add.s32 	%r152, %r151, %r149;
	add.s32 	%r153, %r150, %r146;
	ld.shared.u32 	%r154, [%r153];
	add.s32 	%r155, %r154, %r152;
	add.s32 	%r156, %r153, %r146;
	ld.shared.u32 	%r157, [%r156];
	add.s32 	%r158, %r157, %r155;
	add.s32 	%r159, %r156, %r146;
	ld.shared.u32 	%r160, [%r159];
	add.s32 	%r161, %r160, %r158;
	add.s32 	%r162, %r159, %r146;
	ld.shared.u32 	%r163, [%r162];
	add.s32 	%r164, %r163, %r161;
	add.s32 	%r165, %r162, %r146;
	ld.shared.u32 	%r166, [%r165];
	add.s32 	%r167, %r166, %r164;
	add.s32 	%r168, %r165, %r146;
	ld.shared.u32 	%r169, [%r168];
	add.s32 	%r170, %r169, %r167;
	add.s32 	%r171, %r168, %r146;
	ld.shared.u32 	%r172, [%r171];
	add.s32 	%r173, %r172, %r170;
	add.s32 	%r174, %r171, %r146;
	ld.shared.u32 	%r175, [%r174];
	add.s32 	%r176, %r175, %r173;
	add.s32 	%r177, %r174, %r146;
	ld.shared.u32 	%r178, [%r177];
	add.s32 	%r179, %r178, %r176;
	add.s32 	%r180, %r177, %r146;
	ld.shared.u32 	%r181, [%r180];
	add.s32 	%r182, %r181, %r179;
	add.s32 	%r183, %r180, %r146;
	ld.shared.u32 	%r184, [%r183];
	add.s32 	%r185, %r184, %r182;
	add.s32 	%r186, %r183, %r146;
	ld.shared.u32 	%r187, [%r186];
	add.s32 	%r188, %r187, %r185;
	add.s32 	%r189, %r186, %r146;
	ld.shared.u32 	%r190, [%r189];
	add.s32 	%r191, %r190, %r188;
	add.s32 	%r192, %r189, %r146;
	ld.shared.u32 	%r193, [%r192];
	add.s32 	%r194, %r193, %r191;
	add.s32 	%r195, %r192, %r146;
	ld.shared.u32 	%r196, [%r195];
	add.s32 	%r197, %r196, %r194;
	add.s32 	%r198, %r195, %r146;
	ld.shared.u32 	%r199, [%r198];
	add.s32 	%r200, %r199, %r197;
	add.s32 	%r201, %r198, %r146;
	ld.shared.u32 	%r202, [%r201];
	add.s32 	%r203, %r202, %r200;
	add.s32 	%r204, %r201, %r146;
	ld.shared.u32 	%r205, [%r204];
	add.s32 	%r206, %r205, %r203;
	add.s32 	%r207, %r204, %r146;
	ld.shared.u32 	%r208, [%r207];
	add.s32 	%r209, %r208, %r206;
	add.s32 	%r210, %r207, %r146;
	ld.shared.u32 	%r211, [%r210];
	add.s32 	%r212, %r211, %r209;
	add.s32 	%r213, %r210, %r146;
	ld.shared.u32 	%r214, [%r213];
	add.s32 	%r215, %r214, %r212;
	add.s32 	%r216, %r213, %r146;
	ld.shared.u32 	%r217, [%r216];
	add.s32 	%r218, %r217, %r215;
	add.s32 	%r219, %r216, %r146;
	ld.shared.u32 	%r220, [%r219];
	add.s32 	%r221, %r220, %r218;
	add.s32 	%r222, %r219, %r146;
	ld.shared.u32 	%r223, [%r222];
	add.s32 	%r224, %r223, %r221;
	add.s32 	%r225, %r222, %r146;
	ld.shared.u32 	%r226, [%r225];
	add.s32 	%r227, %r226, %r224;
	add.s32 	%r228, %r225, %r146;
	ld.shared.u32 	%r229, [%r228];
	add.s32 	%r230, %r229, %r227;
	add.s32 	%r231, %r228, %r146;
	ld.shared.u32 	%r232, [%r231];
	add.s32 	%r233, %r232, %r230;
	mul.wide.s32 	%rd21, %r245, 4;
	add.s64 	%rd22, %rd2, %rd21;
	atom.global.add.u32 	%r234, [%rd22], %r233;
	add.s32 	%r245, %r245, %r8;
	setp.le.s32 	%p37, %r245, %r1;
	@%p37 bra 	$L__BB0_31;
$L__BB0_32:
	ret;

}


// ===== COMPILED SASS (sm_100) =====

	.target	sm_100

	.elftype	@"ET_EXEC"


//--------------------- .note.nv.tkinfo           --------------------------
	.section	.note.nv.tkinfo,"",@"SHT_NOTE"
	.sectionflags	@"SHF_NOTE_NV_TKINFO"
	.tkinfo
        /*0018*/ 	.word	0x00000002
        /*0030*/ 	.string	""
        /*0030*/ 	.string	"ptxas"
        /*0030*/ 	.string	"Cuda compilation tools, release 13.0, V13.0.88"
        /*0030*/ 	.string	"Build cuda_13.0.r13.0/compiler.36424714_0"
        /*0030*/ 	.string	"-arch sm_100 -m 64 "



//--------------------- .note.nv.cuinfo           --------------------------
	.section	.note.nv.cuinfo,"",@"SHT_NOTE"
	.sectionflags	@"SHF_NOTE_NV_CUINFO"
        /*0018*/ 	.short	0x0002
        /*001a*/ 	.short	0x0064
        /*001c*/ 	.short	0x0082
	.zero		2


//--------------------- .nv.info                  --------------------------
	.section	.nv.info,"",@"SHT_CUDA_INFO"
	.align	4


	//----- nvinfo : EIATTR_REGCOUNT
	.align		4
        /*0000*/ 	.byte	0x04, 0x2f
        /*0002*/ 	.short	(.L_1 - .L_0)
	.align		4
.L_0:
        /*0004*/ 	.word	index@(_Z16histogram_kernelPKcPjjii)
        /*0008*/ 	.word	0x0000001f


	//----- nvinfo : EIATTR_FRAME_SIZE
	.align		4
.L_1:
        /*000c*/ 	.byte	0x04, 0x11
        /*000e*/ 	.short	(.L_3 - .L_2)
	.align		4
.L_2:
        /*0010*/ 	.word	index@(_Z16histogram_kernelPKcPjjii)
        /*0014*/ 	.word	0x00000000


	//----- nvinfo : EIATTR_MIN_STACK_SIZE
	.align		4
.L_3:
        /*0018*/ 	.byte	0x04, 0x12
        /*001a*/ 	.short	(.L_5 - .L_4)
	.align		4
.L_4:
        /*001c*/ 	.word	index@(_Z16histogram_kernelPKcPjjii)
        /*0020*/ 	.word	0x00000000
.L_5:


//--------------------- .nv.compat                --------------------------
	.section	.nv.compat,"",@"SHT_CUDA_COMPAT_INFO"
	.align	4
        /*0000*/ 	.byte	0x02, 0x09, 0x00, 0x00, 0x02, 0x02, 0x01, 0x00, 0x02, 0x05, 0x05, 0x00, 0x03, 0x07, 0x01, 0x01
        /*0010*/ 	.byte	0x02, 0x03, 0x00, 0x00, 0x02, 0x06, 0x01, 0x00, 0x04, 0x0b, 0x08, 0x00, 0x09, 0x00, 0x00, 0x00
        /*0020*/ 	.byte	0x00, 0x00, 0x00, 0x00


//--------------------- .nv.info._Z16histogram_kernelPKcPjjii --------------------------
	.section	.nv.info._Z16histogram_kernelPKcPjjii,"",@"SHT_CUDA_INFO"
	.sectionflags	@""
	.align	4


	//----- nvinfo : EIATTR_CUDA_API_VERSION
	.align		4
        /*0000*/ 	.byte	0x04, 0x37
        /*0002*/ 	.short	(.L_7 - .L_6)
.L_6:
        /*0004*/ 	.word	0x00000082


	//----- nvinfo : EIATTR_KPARAM_INFO
	.align		4
.L_7:
        /*0008*/ 	.byte	0x04, 0x17
        /*000a*/ 	.short	(.L_9 - .L_8)
.L_8:
        /*000c*/ 	.word	0x00000000
        /*0010*/ 	.short	0x0004
        /*0012*/ 	.short	0x0018
        /*0014*/ 	.byte	0x00, 0xf0, 0x11, 0x00


	//----- nvinfo : EIATTR_KPARAM_INFO
	.align		4
.L_9:
        /*0018*/ 	.byte	0x04, 0x17
        /*001a*/ 	.short	(.L_11 - .L_10)
.L_10:
        /*001c*/ 	.word	0x00000000
        /*0020*/ 	.short	0x0003
        /*0022*/ 	.short	0x0014
        /*0024*/ 	.byte	0x00, 0xf0, 0x11, 0x00


	//----- nvinfo : EIATTR_KPARAM_INFO
	.align		4
.L_11:
        /*0028*/ 	.byte	0x04, 0x17
        /*002a*/ 	.short	(.L_13 - .L_12)
.L_12:
        /*002c*/ 	.word	0x00000000
        /*0030*/ 	.short	0x0002
        /*0032*/ 	.short	0x0010
        /*0034*/ 	.byte	0x00, 0xf0, 0x11, 0x00


	//----- nvinfo : EIATTR_KPARAM_INFO
	.align		4
.L_13:
        /*0038*/ 	.byte	0x04, 0x17
        /*003a*/ 	.short	(.L_15 - .L_14)
.L_14:
        /*003c*/ 	.word	0x00000000
        /*0040*/ 	.short	0x0001
        /*0042*/ 	.short	0x0008
        /*0044*/ 	.byte	0x00, 0xf5, 0x21, 0x00


	//----- nvinfo : EIATTR_KPARAM_INFO
	.align		4
.L_15:
        /*0048*/ 	.byte	0x04, 0x17
        /*004a*/ 	.short	(.L_17 - .L_16)
.L_16:
        /*004c*/ 	.word	0x00000000
        /*0050*/ 	.short	0x0000
        /*0052*/ 	.short	0x0000
        /*0054*/ 	.byte	0x00, 0xf5, 0x21, 0x00


	//----- nvinfo : EIATTR_SPARSE_MMA_MASK
	.align		4
.L_17:
        /*0058*/ 	.byte	0x03, 0x50
        /*005a*/ 	.short	0x0000


	//----- nvinfo : EIATTR_MAXREG_COUNT
	.align		4
        /*005c*/ 	.byte	0x03, 0x1b
        /*005e*/ 	.short	0x00ff


	//----- nvinfo : EIATTR_NUM_BARRIERS
	.align		4
        /*0060*/ 	.byte	0x02, 0x4c
        /*0062*/ 	.byte	0x01
	.zero		1


	//----- nvinfo : EIATTR_MERCURY_ISA_VERSION
	.align		4
        /*0064*/ 	.byte	0x03, 0x5f
        /*0066*/ 	.short	0x0101


	//----- nvinfo : EIATTR_VRC_CTA_INIT_COUNT
	.align		4
        /*0068*/ 	.byte	0x02, 0x4a
	.zero		1
	.zero		1


	//----- nvinfo : EIATTR_EXIT_INSTR_OFFSETS
	.align		4
        /*006c*/ 	.byte	0x04, 0x1c
        /*006e*/ 	.short	(.L_19 - .L_18)


	//   ....[0]....
.L_18:
        /*0070*/ 	.word	0x00000c50


	//   ....[1]....
        /*0074*/ 	.word	0x000013c0


	//----- nvinfo : EIATTR_CRS_STACK_SIZE
	.align		4
.L_19:
        /*0078*/ 	.byte	0x04, 0x1e
        /*007a*/ 	.short	(.L_21 - .L_20)
.L_20:
        /*007c*/ 	.word	0x00000000


	//----- nvinfo : EIATTR_CBANK_PARAM_SIZE
	.align		4
.L_21:
        /*0080*/ 	.byte	0x03, 0x19
        /*0082*/ 	.short	0x001c


	//----- nvinfo : EIATTR_PARAM_CBANK
	.align		4
        /*0084*/ 	.byte	0x04, 0x0a
        /*0086*/ 	.short	(.L_23 - .L_22)
	.align		4
.L_22:
        /*0088*/ 	.word	index@(.nv.constant0._Z16histogram_kernelPKcPjjii)
        /*008c*/ 	.short	0x0380
        /*008e*/ 	.short	0x001c


	//----- nvinfo : EIATTR_SW_WAR
	.align		4
.L_23:
        /*0090*/ 	.byte	0x04, 0x36
        /*0092*/ 	.short	(.L_25 - .L_24)
.L_24:
        /*0094*/ 	.word	0x00000008
.L_25:


//--------------------- .nv.callgraph             --------------------------
	.section	.nv.callgraph,"",@"SHT_CUDA_CALLGRAPH"
	.align	4
	.sectionentsize	8
	.align		4
        /*0000*/ 	.word	0x00000000
	.align		4
        /*0004*/ 	.word	0xffffffff
	.align		4
        /*0008*/ 	.word	0x00000000
	.align		4
        /*000c*/ 	.word	0xfffffffe
	.align		4
        /*0010*/ 	.word	0x00000000
	.align		4
        /*0014*/ 	.word	0xfffffffd
	.align		4
        /*0018*/ 	.word	0x00000000
	.align		4
        /*001c*/ 	.word	0xfffffffc


//--------------------- .text._Z16histogram_kernelPKcPjjii --------------------------
	.section	.text._Z16histogram_kernelPKcPjjii,"ax",@progbits
	.align	128
        .global         _Z16histogram_kernelPKcPjjii
        .type           _Z16histogram_kernelPKcPjjii,@function
        .size           _Z16histogram_kernelPKcPjjii,(.L_x_22 - _Z16histogram_kernelPKcPjjii)
        .other          _Z16histogram_kernelPKcPjjii,@"STO_CUDA_ENTRY STV_DEFAULT"
_Z16histogram_kernelPKcPjjii:
.text._Z16histogram_kernelPKcPjjii:
[----:B------:R-:W-:Y:S08]  /*0000*/  LDC R1, c[0x0][0x37c] ;  /* 0x0000df00ff017b82 */ /* 0x000ff00000000800 */
[----:B------:R-:W0:Y:S01]  /*0010*/  LDC R8, c[0x0][0x394] ;  /* 0x0000e500ff087b82 */ /* 0x000e220000000800 */
[----:B------:R-:W1:Y:S01]  /*0020*/  S2R R0, SR_TID.X ;  /* 0x0000000000007919 */ /* 0x000e620000002100 */
[----:B------:R-:W0:Y:S01]  /*0030*/  LDCU UR5, c[0x0][0x398] ;  /* 0x00007300ff0577ac */ /* 0x000e220008000800 */
[----:B------:R-:W-:Y:S01]  /*0040*/  BSSY.RECONVERGENT B0, `(.L_x_0) ;  /* 0x0000010000007945 */ /* 0x000fe20003800200 */
[----:B0-----:R-:W-:-:S05]  /*0050*/  IADD3 R3, PT, PT, -R8, UR5, RZ ;  /* 0x0000000508037c10 */ /* 0x001fca000fffe1ff */
[----:B------:R-:W-:-:S04]  /*0060*/  VIADD R2, R3, 0x1 ;  /* 0x0000000103027836 */ /* 0x000fc80000000000 */
[----:B------:R-:W-:-:S05]  /*0070*/  IMAD.SHL.U32 R5, R2, 0x20, RZ ;  /* 0x0000002002057824 */ /* 0x000fca00078e00ff */
[----:B-1----:R-:W-:-:S13]  /*0080*/  ISETP.GE.AND P0, PT, R0, R5, PT ;  /* 0x000000050000720c */ /* 0x002fda0003f06270 */
[----:B------:R-:W-:Y:S05]  /*0090*/  @P0 BRA `(.L_x_1) ;  /* 0x0000000000280947 */ /* 0x000fea0003800000 */
[----:B------:R-:W0:Y:S01]  /*00a0*/  S2R R7, SR_CgaCtaId ;  /* 0x0000000000077919 */ /* 0x000e220000008800 */
[----:B------:R-:W1:Y:S01]  /*00b0*/  LDC R9, c[0x0][0x360] ;  /* 0x0000d800ff097b82 */ /* 0x000e620000000800 */
[----:B------:R-:W-:Y:S01]  /*00c0*/  MOV R6, 0x400 ;  /* 0x0000040000067802 */ /* 0x000fe20000000f00 */
[----:B------:R-:W-:-:S03]  /*00d0*/  IMAD.MOV.U32 R4, RZ, RZ, R0 ;  /* 0x000000ffff047224 */ /* 0x000fc600078e0000 */
[----:B0-----:R-:W-:-:S07]  /*00e0*/  LEA R7, R7, R6, 0x18 ;  /* 0x0000000607077211 */ /* 0x001fce00078ec0ff */
.L_x_2:
[----:B------:R-:W-:Y:S02]  /*00f0*/  IMAD R6, R4, 0x4, R7 ;  /* 0x0000000404067824 */ /* 0x000fe400078e0207 */
[----:B-1----:R-:W-:-:S03]  /*0100*/  IMAD.IADD R4, R9, 0x1, R4 ;  /* 0x0000000109047824 */ /* 0x002fc600078e0204 */
[----:B------:R0:W-:Y:S02]  /*0110*/  STS [R6], RZ ;  /* 0x000000ff06007388 */ /* 0x0001e40000000800 */
[----:B------:R-:W-:-:S13]  /*0120*/  ISETP.GE.AND P0, PT, R4, R5, PT ;  /* 0x000000050400720c */ /* 0x000fda0003f06270 */
[----:B0-----:R-:W-:Y:S05]  /*0130*/  @!P0 BRA `(.L_x_2) ;  /* 0xfffffffc00ec8947 */ /* 0x001fea000383ffff */
.L_x_1:
[----:B------:R-:W-:Y:S05]  /*0140*/  BSYNC.RECONVERGENT B0 ;  /* 0x0000000000007941 */ /* 0x000fea0003800200 */
.L_x_0:
[----:B------:R-:W0:Y:S08]  /*0150*/  S2UR UR13, SR_CTAID.X ;  /* 0x00000000000d79c3 */ /* 0x000e300000002500 */
[----:B------:R-:W-:Y:S01]  /*0160*/  BAR.SYNC.DEFER_BLOCKING 0x0 ;  /* 0x0000000000007b1d */ /* 0x000fe20000010000 */
[----:B------:R-:W-:Y:S01]  /*0170*/  LOP3.LUT R7, R0, 0x1f, RZ, 0xc0, !PT ;  /* 0x0000001f00077812 */ /* 0x000fe200078ec0ff */
[----:B------:R-:W-:Y:S01]  /*0180*/  ULOP3.LUT UR5, UR5, 0xff, URZ, 0xc0, !UPT ;  /* 0x000000ff05057892 */ /* 0x000fe2000f8ec0ff */
[----:B------:R-:W-:-:S03]  /*0190*/  LOP3.LUT R6, R8, 0xff, RZ, 0xc0, !PT ;  /* 0x000000ff08067812 */ /* 0x000fc600078ec0ff */
[----:B------:R-:W-:Y:S02]  /*01a0*/  IMAD R4, R2, R7, -R8 ;  /* 0x0000000702047224 */ /* 0x000fe400078e0a08 */
[----:B------:R-:W1:Y:S01]  /*01b0*/  LDC R5, c[0x0][0x360] ;  /* 0x0000d800ff057b82 */ /* 0x000e620000000800 */
[----:B------:R-:W2:Y:S01]  /*01c0*/  LDCU.64 UR8, c[0x0][0x358] ;  /* 0x00006b00ff0877ac */ /* 0x000ea20008000a00 */
[----:B------:R-:W3:Y:S01]  /*01d0*/  LDCU UR15, c[0x0][0x390] ;  /* 0x00007200ff0f77ac */ /* 0x000ee20008000800 */
[----:B------:R-:W4:Y:S01]  /*01e0*/  LDCU.64 UR10, c[0x0][0x380] ;  /* 0x00007000ff0a77ac */ /* 0x000f220008000a00 */
[----:B0-----:R-:W-:-:S04]  /*01f0*/  USHF.L.U32 UR4, UR13, 0x5, URZ ;  /* 0x000000050d047899 */ /* 0x001fc800080006ff */
[----:B------:R-:W-:Y:S02]  /*0200*/  UIADD3 UR6, UPT, UPT, UR4, 0x2, URZ ;  /* 0x0000000204067890 */ /* 0x000fe4000fffe0ff */
[----:B------:R-:W-:Y:S01]  /*0210*/  UIADD3 UR7, UPT, UPT, UR4, 0x3, URZ ;  /* 0x0000000304077890 */ /* 0x000fe2000fffe0ff */
[C---:B-1----:R-:W-:Y:S01]  /*0220*/  IMAD R9, R5.reuse, UR13, RZ ;  /* 0x0000000d05097c24 */ /* 0x042fe2000f8e02ff */
[----:B------:R-:W-:Y:S02]  /*0230*/  UIADD3 UR12, UPT, UPT, UR4, 0x4, URZ ;  /* 0x00000004040c7890 */ /* 0x000fe4000fffe0ff */
[C---:B------:R-:W-:Y:S01]  /*0240*/  IMAD R7, R5.reuse, UR4, R5 ;  /* 0x0000000405077c24 */ /* 0x040fe2000f8e0205 */
[----:B------:R-:W-:Y:S01]  /*0250*/  UIADD3 UR13, UPT, UPT, UR4, 0x5, URZ ;  /* 0x00000005040d7890 */ /* 0x000fe2000fffe0ff */
[----:B------:R-:W-:Y:S01]  /*0260*/  IMAD R12, R5, UR6, R0 ;  /* 0x00000006050c7c24 */ /* 0x000fe2000f8e0200 */
[----:B------:R-:W-:Y:S01]  /*0270*/  UIADD3 UR14, UPT, UPT, UR4, 0x6, URZ ;  /* 0x00000006040e7890 */ /* 0x000fe2000fffe0ff */
[----:B------:R-:W-:Y:S01]  /*0280*/  LEA R8, R9, R0, 0x5 ;  /* 0x0000000009087211 */ /* 0x000fe200078e28ff */
[----:B------:R-:W-:Y:S01]  /*0290*/  UIADD3 UR4, UPT, UPT, UR4, 0x7, URZ ;  /* 0x0000000704047890 */ /* 0x000fe2000fffe0ff */
[----:B------:R-:W-:-:S02]  /*02a0*/  IMAD.IADD R10, R0, 0x1, R7 ;  /* 0x00000001000a7824 */ /* 0x000fc400078e0207 */
[C-C-:B------:R-:W-:Y:S02]  /*02b0*/  IMAD R14, R5.reuse, UR7, R0.reuse ;  /* 0x00000007050e7c24 */ /* 0x140fe4000f8e0200 */
[C-C-:B------:R-:W-:Y:S02]  /*02c0*/  IMAD R16, R5.reuse, UR12, R0.reuse ;  /* 0x0000000c05107c24 */ /* 0x140fe4000f8e0200 */
[C-C-:B------:R-:W-:Y:S02]  /*02d0*/  IMAD R18, R5.reuse, UR13, R0.reuse ;  /* 0x0000000d05127c24 */ /* 0x140fe4000f8e0200 */
[C-C-:B------:R-:W-:Y:S02]  /*02e0*/  IMAD R20, R5.reuse, UR14, R0.reuse ;  /* 0x0000000e05147c24 */ /* 0x140fe4000f8e0200 */
[----:B------:R-:W-:Y:S01]  /*02f0*/  IMAD R24, R5, UR4, R0 ;  /* 0x0000000405187c24 */ /* 0x000fe2000f8e0200 */
[----:B--234-:R-:W-:-:S06]  /*0300*/  UMOV UR4, URZ ;  /* 0x000000ff00047c82 */ /* 0x01cfcc0008000000 */
.L_x_19:
[----:B------:R-:W-:Y:S01]  /*0310*/  IMAD.IADD R22, R5, 0x1, R8 ;  /* 0x0000000105167824 */ /* 0x000fe200078e0208 */
[----:B------:R-:W-:Y:S01]  /*0320*/  ISETP.GE.U32.AND P0, PT, R8, UR15, PT ;  /* 0x0000000f08007c0c */ /* 0x000fe2000bf06070 */
[----:B------:R-:W-:Y:S02]  /*0330*/  BSSY.RECONVERGENT B0, `(.L_x_3) ;  /* 0x000001a000007945 */ /* 0x000fe40003800200 */
[C---:B------:R-:W-:Y:S01]  /*0340*/  IMAD.IADD R26, R22.reuse, 0x1, R5 ;  /* 0x00000001161a7824 */ /* 0x040fe200078e0205 */
[----:B------:R-:W-:-:S03]  /*0350*/  ISETP.GE.U32.AND P6, PT, R22, UR15, PT ;  /* 0x0000000f16007c0c */ /* 0x000fc6000bfc6070 */
[C---:B------:R-:W-:Y:S01]  /*0360*/  IMAD.IADD R28, R26.reuse, 0x1, R5 ;  /* 0x000000011a1c7824 */ /* 0x040fe200078e0205 */
[----:B------:R-:W-:-:S03]  /*0370*/  ISETP.GE.U32.AND P5, PT, R26, UR15, PT ;  /* 0x0000000f1a007c0c */ /* 0x000fc6000bfa6070 */
[C---:B01234-:R-:W-:Y:S01]  /*0380*/  IMAD.IADD R7, R28.reuse, 0x1, R5 ;  /* 0x000000011c077824 */ /* 0x05ffe200078e0205 */
[----:B------:R-:W-:-:S04]  /*0390*/  ISETP.GE.U32.AND P4, PT, R28, UR15, PT ;  /* 0x0000000f1c007c0c */ /* 0x000fc8000bf86070 */
[C---:B------:R-:W-:Y:S02]  /*03a0*/  IADD3 R9, PT, PT, R7.reuse, R5, RZ ;  /* 0x0000000507097210 */ /* 0x040fe40007ffe0ff */
[----:B------:R-:W-:Y:S02]  /*03b0*/  ISETP.GE.U32.AND P3, PT, R7, UR15, PT ;  /* 0x0000000f07007c0c */ /* 0x000fe4000bf66070 */
[C---:B------:R-:W-:Y:S01]  /*03c0*/  ISETP.GE.U32.AND P2, PT, R9.reuse, UR15, PT ;  /* 0x0000000f09007c0c */ /* 0x040fe2000bf46070 */
[----:B------:R-:W-:-:S04]  /*03d0*/  IMAD.IADD R22, R9, 0x1, R5 ;  /* 0x0000000109167824 */ /* 0x000fc800078e0205 */
[C---:B------:R-:W-:Y:S01]  /*03e0*/  IMAD.IADD R9, R22.reuse, 0x1, R5 ;  /* 0x0000000116097824 */ /* 0x040fe200078e0205 */
[----:B------:R-:W-:Y:S01]  /*03f0*/  ISETP.GE.U32.AND P1, PT, R22, UR15, PT ;  /* 0x0000000f16007c0c */ /* 0x000fe2000bf26070 */
[----:B------:R-:W-:-:S12]  /*0400*/  @P0 BRA `(.L_x_4) ;  /* 0x0000000000300947 */ /* 0x000fd80003800000 */
[----:B------:R-:W-:-:S04]  /*0410*/  IADD3 R22, P0, PT, R8, UR10, RZ ;  /* 0x0000000a08167c10 */ /* 0x000fc8000ff1e0ff */
[----:B------:R-:W-:-:S06]  /*0420*/  LEA.HI.X.SX32 R23, R8, UR11, 0x1, P0 ;  /* 0x0000000b08177c11 */ /* 0x000fcc00080f0eff */
[----:B------:R-:W2:Y:S02]  /*0430*/  LDG.E.U8 R23, desc[UR8][R22.64] ;  /* 0x0000000816177981 */ /* 0x000ea4000c1e1100 */
[----:B--2---:R-:W-:-:S04]  /*0440*/  ISETP.LE.U32.AND P0, PT, R23, UR5, PT ;  /* 0x0000000517007c0c */ /* 0x004fc8000bf03070 */
[----:B------:R-:W-:-:S13]  /*0450*/  ISETP.GT.U32.OR P0, PT, R6, R23, !P0 ;  /* 0x000000170600720c */ /* 0x000fda0004704470 */
[----:B------:R-:W-:Y:S05]  /*0460*/  @P0 BRA `(.L_x_4) ;  /* 0x0000000000180947 */ /* 0x000fea0003800000 */
[----:B------:R-:W0:Y:S01]  /*0470*/  S2UR UR7, SR_CgaCtaId ;  /* 0x00000000000779c3 */ /* 0x000e220000008800 */
[----:B------:R-:W-:Y:S01]  /*0480*/  UMOV UR6, 0x400 ;  /* 0x0000040000067882 */ /* 0x000fe20000000000 */
[----:B------:R-:W-:Y:S01]  /*0490*/  IMAD.IADD R7, R4, 0x1, R23 ;  /* 0x0000000104077824 */ /* 0x000fe200078e0217 */
[----:B0-----:R-:W-:-:S06]  /*04a0*/  ULEA UR6, UR7, UR6, 0x18 ;  /* 0x0000000607067291 */ /* 0x001fcc000f8ec0ff */
[----:B------:R-:W-:-:S05]  /*04b0*/  LEA R7, R7, UR6, 0x2 ;  /* 0x0000000607077c11 */ /* 0x000fca000f8e10ff */
[----:B------:R0:W-:Y:S02]  /*04c0*/  ATOMS.POPC.INC.32 RZ, [R7+URZ] ;  /* 0x0000000007ff7f8c */ /* 0x0001e4000d8000ff */
.L_x_4:
[----:B------:R-:W-:Y:S05]  /*04d0*/  BSYNC.RECONVERGENT B0 ;  /* 0x0000000000007941 */ /* 0x000fea0003800200 */
.L_x_3:
[----:B------:R-:W-:Y:S01]  /*04e0*/  BSSY.RECONVERGENT B0, `(.L_x_5) ;  /* 0x000000f000007945 */ /* 0x000fe20003800200 */
[----:B------:R-:W-:-:S03]  /*04f0*/  ISETP.GE.U32.AND P0, PT, R9, UR15, PT ;  /* 0x0000000f09007c0c */ /* 0x000fc6000bf06070 */
[----:B------:R-:W-:Y:S10]  /*0500*/  @P6 BRA `(.L_x_6) ;  /* 0x0000000000306947 */ /* 0x000ff40003800000 */
[----:B------:R-:W-:-:S04]  /*0510*/  IADD3 R22, P6, PT, R10, UR10, RZ ;  /* 0x0000000a0a167c10 */ /* 0x000fc8000ffde0ff */
[----:B------:R-:W-:-:S06]  /*0520*/  LEA.HI.X.SX32 R23, R10, UR11, 0x1, P6 ;  /* 0x0000000b0a177c11 */ /* 0x000fcc000b0f0eff */
[----:B------:R-:W2:Y:S02]  /*0530*/  LDG.E.U8 R23, desc[UR8][R22.64] ;  /* 0x0000000816177981 */ /* 0x000ea4000c1e1100 */
[----:B--2---:R-:W-:-:S04]  /*0540*/  ISETP.LE.U32.AND P6, PT, R23, UR5, PT ;  /* 0x0000000517007c0c */ /* 0x004fc8000bfc3070 */
[----:B------:R-:W-:-:S13]  /*0550*/  ISETP.GT.U32.OR P6, PT, R6, R23, !P6 ;  /* 0x000000170600720c */ /* 0x000fda00077c4470 */
[----:B------:R-:W-:Y:S05]  /*0560*/  @P6 BRA `(.L_x_6) ;  /* 0x0000000000186947 */ /* 0x000fea0003800000 */
[----:B------:R-:W1:Y:S01]  /*0570*/  S2UR UR7, SR_CgaCtaId ;  /* 0x00000000000779c3 */ /* 0x000e620000008800 */
[----:B------:R-:W-:Y:S01]  /*0580*/  UMOV UR6, 0x400 ;  /* 0x0000040000067882 */ /* 0x000fe20000000000 */
[----:B0-----:R-:W-:Y:S01]  /*0590*/  IMAD.IADD R7, R4, 0x1, R23 ;  /* 0x0000000104077824 */ /* 0x001fe200078e0217 */
[----:B-1----:R-:W-:-:S06]  /*05a0*/  ULEA UR6, UR7, UR6, 0x18 ;  /* 0x0000000607067291 */ /* 0x002fcc000f8ec0ff */
[----:B------:R-:W-:-:S05]  /*05b0*/  LEA R7, R7, UR6, 0x2 ;  /* 0x0000000607077c11 */ /* 0x000fca000f8e10ff */
[----:B------:R1:W-:Y:S02]  /*05c0*/  ATOMS.POPC.INC.32 RZ, [R7+URZ] ;  /* 0x0000000007ff7f8c */ /* 0x0003e4000d8000ff */
.L_x_6:
[----:B------:R-:W-:Y:S05]  /*05d0*/  BSYNC.RECONVERGENT B0 ;  /* 0x0000000000007941 */ /* 0x000fea0003800200 */
.L_x_5:
[----:B------:R-:W-:Y:S04]  /*05e0*/  BSSY.RECONVERGENT B0, `(.L_x_7) ;  /* 0x000000e000007945 */ /* 0x000fe80003800200 */
[----:B------:R-:W-:Y:S05]  /*05f0*/  @P5 BRA `(.L_x_8) ;  /* 0x0000000000305947 */ /* 0x000fea0003800000 */
[----:B------:R-:W-:-:S04]  /*0600*/  IADD3 R22, P5, PT, R12, UR10, RZ ;  /* 0x0000000a0c167c10 */ /* 0x000fc8000ffbe0ff */
[----:B------:R-:W-:-:S06]  /*0610*/  LEA.HI.X.SX32 R23, R12, UR11, 0x1, P5 ;  /* 0x0000000b0c177c11 */ /* 0x000fcc000a8f0eff */
[----:B------:R-:W2:Y:S02]  /*0620*/  LDG.E.U8 R23, desc[UR8][R22.64] ;  /* 0x0000000816177981 */ /* 0x000ea4000c1e1100 */
[----:B--2---:R-:W-:-:S04]  /*0630*/  ISETP.LE.U32.AND P5, PT, R23, UR5, PT ;  /* 0x0000000517007c0c */ /* 0x004fc8000bfa3070 */
[----:B------:R-:W-:-:S13]  /*0640*/  ISETP.GT.U32.OR P5, PT, R6, R23, !P5 ;  /* 0x000000170600720c */ /* 0x000fda0006fa4470 */
[----:B------:R-:W-:Y:S05]  /*0650*/  @P5 BRA `(.L_x_8) ;  /* 0x0000000000185947 */ /* 0x000fea0003800000 */
[----:B------:R-:W2:Y:S01]  /*0660*/  S2UR UR7, SR_CgaCtaId ;  /* 0x00000000000779c3 */ /* 0x000ea20000008800 */
[----:B------:R-:W-:Y:S01]  /*0670*/  UMOV UR6, 0x400 ;  /* 0x0000040000067882 */ /* 0x000fe20000000000 */
[----:B01----:R-:W-:Y:S01]  /*0680*/  IMAD.IADD R7, R4, 0x1, R23 ;  /* 0x0000000104077824 */ /* 0x003fe200078e0217 */
[----:B--2---:R-:W-:-:S06]  /*0690*/  ULEA UR6, UR7, UR6, 0x18 ;  /* 0x0000000607067291 */ /* 0x004fcc000f8ec0ff */
[----:B------:R-:W-:-:S05]  /*06a0*/  LEA R7, R7, UR6, 0x2 ;  /* 0x0000000607077c11 */ /* 0x000fca000f8e10ff */
[----:B------:R2:W-:Y:S02]  /*06b0*/  ATOMS.POPC.INC.32 RZ, [R7+URZ] ;  /* 0x0000000007ff7f8c */ /* 0x0005e4000d8000ff */
.L_x_8:
[----:B------:R-:W-:Y:S05]  /*06c0*/  BSYNC.RECONVERGENT B0 ;  /* 0x0000000000007941 */ /* 0x000fea0003800200 */
.L_x_7:
[----:B------:R-:W-:Y:S04]  /*06d0*/  BSSY.RECONVERGENT B0, `(.L_x_9) ;  /* 0x000000e000007945 */ /* 0x000fe80003800200 */
[----:B------:R-:W-:Y:S05]  /*06e0*/  @P4 BRA `(.L_x_10) ;  /* 0x0000000000304947 */ /* 0x000fea0003800000 */
[----:B------:R-:W-:-:S04]  /*06f0*/  IADD3 R22, P4, PT, R14, UR10, RZ ;  /* 0x0000000a0e167c10 */ /* 0x000fc8000ff9e0ff */
[----:B------:R-:W-:-:S06]  /*0700*/  LEA.HI.X.SX32 R23, R14, UR11, 0x1, P4 ;  /* 0x0000000b0e177c11 */ /* 0x000fcc000a0f0eff */
[----:B------:R-:W3:Y:S02]  /*0710*/  LDG.E.U8 R23, desc[UR8][R22.64] ;  /* 0x0000000816177981 */ /* 0x000ee4000c1e1100 */
[----:B---3--:R-:W-:-:S04]  /*0720*/  ISETP.LE.U32.AND P4, PT, R23, UR5, PT ;  /* 0x0000000517007c0c */ /* 0x008fc8000bf83070 */
[----:B------:R-:W-:-:S13]  /*0730*/  ISETP.GT.U32.OR P4, PT, R6, R23, !P4 ;  /* 0x000000170600720c */ /* 0x000fda0006784470 */
[----:B------:R-:W-:Y:S05]  /*0740*/  @P4 BRA `(.L_x_10) ;  /* 0x0000000000184947 */ /* 0x000fea0003800000 */
[----:B------:R-:W3:Y:S01]  /*0750*/  S2UR UR7, SR_CgaCtaId ;  /* 0x00000000000779c3 */ /* 0x000ee20000008800 */
[----:B------:R-:W-:Y:S01]  /*0760*/  UMOV UR6, 0x400 ;  /* 0x0000040000067882 */ /* 0x000fe20000000000 */
[----:B012---:R-:W-:Y:S01]  /*0770*/  IADD3 R7, PT, PT, R4, R23, RZ ;  /* 0x0000001704077210 */ /* 0x007fe20007ffe0ff */
[----:B---3--:R-:W-:-:S06]  /*0780*/  ULEA UR6, UR7, UR6, 0x18 ;  /* 0x0000000607067291 */ /* 0x008fcc000f8ec0ff */
[----:B------:R-:W-:-:S05]  /*0790*/  LEA R7, R7, UR6, 0x2 ;  /* 0x0000000607077c11 */ /* 0x000fca000f8e10ff */
[----:B------:R3:W-:Y:S02]  /*07a0*/  ATOMS.POPC.INC.32 RZ, [R7+URZ] ;  /* 0x0000000007ff7f8c */ /* 0x0007e4000d8000ff */
.L_x_10:
[----:B------:R-:W-:Y:S05]  /*07b0*/  BSYNC.RECONVERGENT B0 ;  /* 0x0000000000007941 */ /* 0x000fea0003800200 */
.L_x_9:
[----:B------:R-:W-:Y:S04]  /*07c0*/  BSSY.RECONVERGENT B0, `(.L_x_11) ;  /* 0x000000e000007945 */ /* 0x000fe80003800200 */
[----:B------:R-:W-:Y:S05]  /*07d0*/  @P3 BRA `(.L_x_12) ;  /* 0x0000000000303947 */ /* 0x000fea0003800000 */
[----:B------:R-:W-:-:S04]  /*07e0*/  IADD3 R22, P3, PT, R16, UR10, RZ ;  /* 0x0000000a10167c10 */ /* 0x000fc8000ff7e0ff */
[----:B------:R-:W-:-:S06]  /*07f0*/  LEA.HI.X.SX32 R23, R16, UR11, 0x1, P3 ;  /* 0x0000000b10177c11 */ /* 0x000fcc00098f0eff */
[----:B------:R-:W4:Y:S02]  /*0800*/  LDG.E.U8 R23, desc[UR8][R22.64] ;  /* 0x0000000816177981 */ /* 0x000f24000c1e1100 */
[----:B----4-:R-:W-:-:S04]  /*0810*/  ISETP.LE.U32.AND P3, PT, R23, UR5, PT ;  /* 0x0000000517007c0c */ /* 0x010fc8000bf63070 */
[----:B------:R-:W-:-:S13]  /*0820*/  ISETP.GT.U32.OR P3, PT, R6, R23, !P3 ;  /* 0x000000170600720c */ /* 0x000fda0005f64470 */
[----:B------:R-:W-:Y:S05]  /*0830*/  @P3 BRA `(.L_x_12) ;  /* 0x0000000000183947 */ /* 0x000fea0003800000 */
[----:B------:R-:W4:Y:S01]  /*0840*/  S2UR UR7, SR_CgaCtaId ;  /* 0x00000000000779c3 */ /* 0x000f220000008800 */
[----:B------:R-:W-:Y:S01]  /*0850*/  UMOV UR6, 0x400 ;  /* 0x0000040000067882 */ /* 0x000fe20000000000 */
[----:B0123--:R-:W-:Y:S01]  /*0860*/  IMAD.IADD R7, R4, 0x1, R23 ;  /* 0x0000000104077824 */ /* 0x00ffe200078e0217 */
[----:B----4-:R-:W-:-:S06]  /*0870*/  ULEA UR6, UR7, UR6, 0x18 ;  /* 0x0000000607067291 */ /* 0x010fcc000f8ec0ff */
[----:B------:R-:W-:-:S05]  /*0880*/  LEA R7, R7, UR6, 0x2 ;  /* 0x0000000607077c11 */ /* 0x000fca000f8e10ff */
[----:B------:R4:W-:Y:S02]  /*0890*/  ATOMS.POPC.INC.32 RZ, [R7+URZ] ;  /* 0x0000000007ff7f8c */ /* 0x0009e4000d8000ff */
.L_x_12:
[----:B------:R-:W-:Y:S05]  /*08a0*/  BSYNC.RECONVERGENT B0 ;  /* 0x0000000000007941 */ /* 0x000fea0003800200 */
.L_x_11:
[----:B------:R-:W-:Y:S04]  /*08b0*/  BSSY.RECONVERGENT B0, `(.L_x_13) ;  /* 0x000000e000007945 */ /* 0x000fe80003800200 */
[----:B------:R-:W-:Y:S05]  /*08c0*/  @P2 BRA `(.L_x_14) ;  /* 0x0000000000302947 */ /* 0x000fea0003800000 */
[----:B------:R-:W-:-:S04]  /*08d0*/  IADD3 R22, P2, PT, R18, UR10, RZ ;  /* 0x0000000a12167c10 */ /* 0x000fc8000ff5e0ff */
[----:B------:R-:W-:-:S06]  /*08e0*/  LEA.HI.X.SX32 R23, R18, UR11, 0x1, P2 ;  /* 0x0000000b12177c11 */ /* 0x000fcc00090f0eff */
[----:B------:R-:W5:Y:S02]  /*08f0*/  LDG.E.U8 R23, desc[UR8][R22.64] ;  /* 0x0000000816177981 */ /* 0x000f64000c1e1100 */
[----:B-----5:R-:W-:-:S04]  /*0900*/  ISETP.LE.U32.AND P2, PT, R23, UR5, PT ;  /* 0x0000000517007c0c */ /* 0x020fc8000bf43070 */
[----:B------:R-:W-:-:S13]  /*0910*/  ISETP.GT.U32.OR P2, PT, R6, R23, !P2 ;  /* 0x000000170600720c */ /* 0x000fda0005744470 */
[----:B------:R-:W-:Y:S05]  /*0920*/  @P2 BRA `(.L_x_14) ;  /* 0x0000000000182947 */ /* 0x000fea0003800000 */
[----:B------:R-:W5:Y:S01]  /*0930*/  S2UR UR7, SR_CgaCtaId ;  /* 0x00000000000779c3 */ /* 0x000f620000008800 */
[----:B------:R-:W-:Y:S01]  /*0940*/  UMOV UR6, 0x400 ;  /* 0x0000040000067882 */ /* 0x000fe20000000000 */
[----:B01234-:R-:W-:Y:S01]  /*0950*/  IMAD.IADD R7, R4, 0x1, R23 ;  /* 0x0000000104077824 */ /* 0x01ffe200078e0217 */
[----:B-----5:R-:W-:-:S06]  /*0960*/  ULEA UR6, UR7, UR6, 0x18 ;  /* 0x0000000607067291 */ /* 0x020fcc000f8ec0ff */
[----:B------:R-:W-:-:S05]  /*0970*/  LEA R7, R7, UR6, 0x2 ;  /* 0x0000000607077c11 */ /* 0x000fca000f8e10ff */
[----:B------:R0:W-:Y:S02]  /*0980*/  ATOMS.POPC.INC.32 RZ, [R7+URZ] ;  /* 0x0000000007ff7f8c */ /* 0x0001e4000d8000ff */
.L_x_14:
[----:B------:R-:W-:Y:S05]  /*0990*/  BSYNC.RECONVERGENT B0 ;  /* 0x0000000000007941 */ /* 0x000fea0003800200 */
.L_x_13:
        /* <DEDUP_REMOVED lines=14> */
.L_x_16:
[----:B------:R-:W-:Y:S05]  /*0a80*/  BSYNC.RECONVERGENT B0 ;  /* 0x0000000000007941 */ /* 0x000fea0003800200 */
.L_x_15:
        /* <DEDUP_REMOVED lines=14> */
.L_x_18:
[----:B------:R-:W-:Y:S05]  /*0b70*/  BSYNC.RECONVERGENT B0 ;  /* 0x0000000000007941 */ /* 0x000fea0003800200 */
.L_x_17:
[----:B------:R-:W-:Y:S01]  /*0b80*/  UIADD3 UR4, UPT, UPT, UR4, 0x8, URZ ;  /* 0x0000000804047890 */ /* 0x000fe2000fffe0ff */
[C---:B------:R-:W-:Y:S01]  /*0b90*/  IMAD R10, R5.reuse, 0x8, R10 ;  /* 0x00000008050a7824 */ /* 0x040fe200078e020a */
[C---:B------:R-:W-:Y:S01]  /*0ba0*/  LEA R12, R5.reuse, R12, 0x3 ;  /* 0x0000000c050c7211 */ /* 0x040fe200078e18ff */
[C---:B------:R-:W-:Y:S01]  /*0bb0*/  IMAD R14, R5.reuse, 0x8, R14 ;  /* 0x00000008050e7824 */ /* 0x040fe200078e020e */
[----:B------:R-:W-:Y:S01]  /*0bc0*/  UISETP.NE.AND UP0, UPT, UR4, 0x20, UPT ;  /* 0x000000200400788c */ /* 0x000fe2000bf05270 */
[C---:B------:R-:W-:Y:S01]  /*0bd0*/  IMAD R16, R5.reuse, 0x8, R16 ;  /* 0x0000000805107824 */ /* 0x040fe200078e0210 */
[C---:B------:R-:W-:Y:S01]  /*0be0*/  LEA R8, R5.reuse, R8, 0x3 ;  /* 0x0000000805087211 */ /* 0x040fe200078e18ff */
[C---:B------:R-:W-:Y:S02]  /*0bf0*/  IMAD R18, R5.reuse, 0x8, R18 ;  /* 0x0000000805127824 */ /* 0x040fe400078e0212 */
[C---:B------:R-:W-:Y:S02]  /*0c00*/  IMAD R20, R5.reuse, 0x8, R20 ;  /* 0x0000000805147824 */ /* 0x040fe400078e0214 */
[----:B------:R-:W-:-:S02]  /*0c10*/  IMAD R24, R5, 0x8, R24 ;  /* 0x0000000805187824 */ /* 0x000fc400078e0218 */
[----:B------:R-:W-:Y:S05]  /*0c20*/  BRA.U UP0, `(.L_x_19) ;  /* 0xfffffff500b87547 */ /* 0x000fea000b83ffff */
[----:B------:R-:W-:Y:S01]  /*0c30*/  BAR.SYNC.DEFER_BLOCKING 0x0 ;  /* 0x0000000000007b1d */ /* 0x000fe20000010000 */
[----:B------:R-:W-:-:S13]  /*0c40*/  ISETP.GT.AND P0, PT, R0, R3, PT ;  /* 0x000000030000720c */ /* 0x000fda0003f04270 */
[----:B------:R-:W-:Y:S05]  /*0c50*/  @P0 EXIT ;  /* 0x000000000000094d */ /* 0x000fea0003800000 */
[----:B------:R-:W5:Y:S01]  /*0c60*/  S2UR UR5, SR_CgaCtaId ;  /* 0x00000000000579c3 */ /* 0x000f620000008800 */
[----:B------:R-:W-:-:S07]  /*0c70*/  UMOV UR4, 0x400 ;  /* 0x0000040000047882 */ /* 0x000fce0000000000 */
[----:B01234-:R-:W0:Y:S01]  /*0c80*/  LDC.64 R6, c[0x0][0x388] ;  /* 0x0000e200ff067b82 */ /* 0x01fe220000000a00 */
[----:B-----5:R-:W-:-:S12]  /*0c90*/  ULEA UR4, UR5, UR4, 0x18 ;  /* 0x0000000405047291 */ /* 0x020fd8000f8ec0ff */
.L_x_20:
[----:B------:R-:W-:-:S04]  /*0ca0*/  LEA R10, R0, UR4, 0x2 ;  /* 0x00000004000a7c11 */ /* 0x000fc8000f8e10ff */
[C---:B------:R-:W-:Y:S01]  /*0cb0*/  LEA R12, R3.reuse, R10, 0x3 ;  /* 0x0000000a030c7211 */ /* 0x040fe200078e18ff */
[C-C-:B------:R-:W-:Y:S02]  /*0cc0*/  IMAD R4, R2.reuse, 0x8, R10.reuse ;  /* 0x0000000802047824 */ /* 0x140fe400078e020a */
[C---:B------:R-:W-:Y:S02]  /*0cd0*/  IMAD R17, R3.reuse, 0x4, R10 ;  /* 0x0000000403117824 */ /* 0x040fe400078e020a */
[C-C-:B-1----:R-:W-:Y:S01]  /*0ce0*/  IMAD R8, R2.reuse, 0x4, R4.reuse ;  /* 0x0000000402087824 */ /* 0x142fe200078e0204 */
[----:B------:R-:W-:Y:S01]  /*0cf0*/  LDS R10, [R10] ;  /* 0x000000000a0a7984 */ /* 0x000fe20000000800 */
[C---:B------:R-:W-:Y:S02]  /*0d00*/  IMAD R18, R3.reuse, 0x4, R4 ;  /* 0x0000000403127824 */ /* 0x040fe400078e0204 */
[--C-:B------:R-:W-:Y:S01]  /*0d10*/  IMAD R9, R2, 0x4, R8.reuse ;  /* 0x0000000402097824 */ /* 0x100fe200078e0208 */
[----:B------:R-:W-:Y:S01]  /*0d20*/  LDS R17, [R17+0x4] ;  /* 0x0000040011117984 */ /* 0x000fe20000000800 */
[----:B------:R-:W-:-:S02]  /*0d30*/  IMAD R21, R3, 0x4, R8 ;  /* 0x0000000403157824 */ /* 0x000fc400078e0208 */
[C-C-:B------:R-:W-:Y:S01]  /*0d40*/  IMAD R11, R2.reuse, 0x4, R9.reuse ;  /* 0x00000004020b7824 */ /* 0x140fe200078e0209 */
[----:B------:R-:W1:Y:S01]  /*0d50*/  LDS R12, [R12+0x8] ;  /* 0x000008000c0c7984 */ /* 0x000e620000000800 */
[C---:B------:R-:W-:Y:S02]  /*0d60*/  IMAD R16, R3.reuse, 0x4, R9 ;  /* 0x0000000403107824 */ /* 0x040fe400078e0209 */
[C-C-:B------:R-:W-:Y:S01]  /*0d70*/  IMAD R13, R2.reuse, 0x4, R11.reuse ;  /* 0x00000004020d7824 */ /* 0x140fe200078e020b */
[----:B------:R-:W-:Y:S01]  /*0d80*/  LDS R18, [R18+0x4] ;  /* 0x0000040012127984 */ /* 0x000fe20000000800 */
[C---:B------:R-:W-:Y:S02]  /*0d90*/  IMAD R19, R3.reuse, 0x4, R11 ;  /* 0x0000000403137824 */ /* 0x040fe400078e020b */
[--C-:B------:R-:W-:Y:S01]  /*0da0*/  IMAD R4, R2, 0x4, R13.reuse ;  /* 0x0000000402047824 */ /* 0x100fe200078e020d */
[----:B------:R-:W2:Y:S01]  /*0db0*/  LDS R21, [R21+0x4] ;  /* 0x0000040015157984 */ /* 0x000ea20000000800 */
[----:B------:R-:W-:-:S02]  /*0dc0*/  IMAD R20, R3, 0x4, R13 ;  /* 0x0000000403147824 */ /* 0x000fc400078e020d */
[C---:B------:R-:W-:Y:S01]  /*0dd0*/  IMAD R23, R3.reuse, 0x4, R4 ;  /* 0x0000000403177824 */ /* 0x040fe200078e0204 */
[C---:B------:R-:W-:Y:S01]  /*0de0*/  LEA R8, R2.reuse, R4, 0x2 ;  /* 0x0000000402087211 */ /* 0x040fe200078e10ff */
[----:B------:R-:W-:Y:S03]  /*0df0*/  LDS R16, [R16+0x4] ;  /* 0x0000040010107984 */ /* 0x000fe60000000800 */
[C---:B------:R-:W-:Y:S01]  /*0e00*/  LEA R15, R3.reuse, R8, 0x2 ;  /* 0x00000008030f7211 */ /* 0x040fe200078e10ff */
[C---:B------:R-:W-:Y:S01]  /*0e10*/  IMAD R9, R2.reuse, 0x4, R8 ;  /* 0x0000000402097824 */ /* 0x040fe200078e0208 */
[----:B------:R-:W3:Y:S03]  /*0e20*/  LDS R19, [R19+0x4] ;  /* 0x0000040013137984 */ /* 0x000ee60000000800 */
[--C-:B------:R-:W-:Y:S01]  /*0e30*/  IMAD R4, R2, 0x4, R9.reuse ;  /* 0x0000000402047824 */ /* 0x100fe200078e0209 */
[----:B------:R-:W-:Y:S01]  /*0e40*/  LDS R20, [R20+0x4] ;  /* 0x0000040014147984 */ /* 0x000fe20000000800 */
[----:B------:R-:W-:-:S02]  /*0e50*/  IMAD R14, R3, 0x4, R9 ;  /* 0x00000004030e7824 */ /* 0x000fc400078e0209 */
[C-C-:B------:R-:W-:Y:S01]  /*0e60*/  IMAD R9, R2.reuse, 0x4, R4.reuse ;  /* 0x0000000402097824 */ /* 0x140fe200078e0204 */
[----:B------:R-:W4:Y:S01]  /*0e70*/  LDS R23, [R23+0x4] ;  /* 0x0000040017177984 */ /* 0x000f220000000800 */
[C---:B------:R-:W-:Y:S02]  /*0e80*/  IMAD R4, R3.reuse, 0x4, R4 ;  /* 0x0000000403047824 */ /* 0x040fe400078e0204 */
[--C-:B------:R-:W-:Y:S01]  /*0e90*/  IMAD R13, R3, 0x4, R9.reuse ;  /* 0x00000004030d7824 */ /* 0x100fe200078e0209 */
[----:B------:R-:W-:Y:S01]  /*0ea0*/  LDS R15, [R15+0x4] ;  /* 0x000004000f0f7984 */ /* 0x000fe20000000800 */
[----:B------:R-:W-:-:S03]  /*0eb0*/  IMAD R9, R2, 0x4, R9 ;  /* 0x0000000402097824 */ /* 0x000fc600078e0209 */
[----:B------:R-:W5:Y:S02]  /*0ec0*/  LDS R14, [R14+0x4] ;  /* 0x000004000e0e7984 */ /* 0x000f640000000800 */
[----:B------:R-:W-:Y:S01]  /*0ed0*/  LEA R11, R2, R9, 0x2 ;  /* 0x00000009020b7211 */ /* 0x000fe200078e10ff */
[C---:B------:R-:W-:Y:S01]  /*0ee0*/  IMAD R9, R3.reuse, 0x4, R9 ;  /* 0x0000000403097824 */ /* 0x040fe200078e0209 */
[----:B------:R-:W-:Y:S01]  /*0ef0*/  LDS R4, [R4+0x4] ;  /* 0x0000040004047984 */ /* 0x000fe20000000800 */
[----:B-1----:R-:W-:Y:S02]  /*0f00*/  IADD3 R12, PT, PT, R12, R17, R10 ;  /* 0x000000110c0c7210 */ /* 0x002fe40007ffe00a */
[C---:B------:R-:W-:Y:S01]  /*0f10*/  IMAD R8, R2.reuse, 0x4, R11 ;  /* 0x0000000402087824 */ /* 0x040fe200078e020b */
[----:B------:R-:W1:Y:S03]  /*0f20*/  LDS R13, [R13+0x4] ;  /* 0x000004000d0d7984 */ /* 0x000e660000000800 */
[C---:B------:R-:W-:Y:S01]  /*0f30*/  IMAD R10, R2.reuse, 0x4, R8 ;  /* 0x00000004020a7824 */ /* 0x040fe200078e0208 */
[----:B------:R-:W-:Y:S01]  /*0f40*/  LEA R22, R3, R8, 0x2 ;  /* 0x0000000803167211 */ /* 0x000fe200078e10ff */
[----:B------:R-:W-:Y:S01]  /*0f50*/  LDS R9, [R9+0x4] ;  /* 0x0000040009097984 */ /* 0x000fe20000000800 */
[----:B--2---:R-:W-:Y:S01]  /*0f60*/  IADD3 R18, PT, PT, R21, R18, R12 ;  /* 0x0000001215127210 */ /* 0x004fe20007ffe00c */
[----:B------:R-:W-:-:S02]  /*0f70*/  IMAD R12, R2, 0x4, R10 ;  /* 0x00000004020c7824 */ /* 0x000fc400078e020a */
[C---:B------:R-:W-:Y:S02]  /*0f80*/  IMAD R21, R3.reuse, 0x4, R11 ;  /* 0x0000000403157824 */ /* 0x040fe400078e020b */
[----:B------:R-:W-:Y:S02]  /*0f90*/  IMAD R11, R3, 0x4, R10 ;  /* 0x00000004030b7824 */ /* 0x000fe400078e020a */
[----:B------:R-:W-:Y:S01]  /*0fa0*/  LDS R10, [R22+0x4] ;  /* 0x00000400160a7984 */ /* 0x000fe20000000800 */
[----:B---3--:R-:W-:Y:S01]  /*0fb0*/  IADD3 R18, PT, PT, R19, R16, R18 ;  /* 0x0000001013127210 */ /* 0x008fe20007ffe012 */
[C-C-:B------:R-:W-:Y:S02]  /*0fc0*/  IMAD R16, R2.reuse, 0x4, R12.reuse ;  /* 0x0000000402107824 */ /* 0x140fe400078e020c */
[----:B------:R2:W3:Y:S01]  /*0fd0*/  LDS R8, [R21+0x4] ;  /* 0x0000040015087984 */ /* 0x0004e20000000800 */
[----:B------:R-:W-:Y:S02]  /*0fe0*/  IMAD R12, R3, 0x4, R12 ;  /* 0x00000004030c7824 */ /* 0x000fe400078e020c */
[----:B------:R-:W-:Y:S01]  /*0ff0*/  LEA R17, R2, R16, 0x2 ;  /* 0x0000001002117211 */ /* 0x000fe200078e10ff */
[----:B------:R-:W0:Y:S01]  /*1000*/  LDS R11, [R11+0x4] ;  /* 0x000004000b0b7984 */ /* 0x000e220000000800 */
[----:B----4-:R-:W-:-:S03]  /*1010*/  IADD3 R18, PT, PT, R23, R20, R18 ;  /* 0x0000001417127210 */ /* 0x010fc60007ffe012 */
[--C-:B------:R-:W-:Y:S01]  /*1020*/  IMAD R24, R3, 0x4, R17.reuse ;  /* 0x0000000403187824 */ /* 0x100fe200078e0211 */
[----:B------:R-:W-:Y:S01]  /*1030*/  LDS R12, [R12+0x4] ;  /* 0x000004000c0c7984 */ /* 0x000fe20000000800 */
[----:B-----5:R-:W-:Y:S01]  /*1040*/  IADD3 R15, PT, PT, R14, R15, R18 ;  /* 0x0000000f0e0f7210 */ /* 0x020fe20007ffe012 */
[----:B------:R-:W-:-:S04]  /*1050*/  IMAD R14, R2, 0x4, R17 ;  /* 0x00000004020e7824 */ /* 0x000fc800078e0211 */
[--C-:B------:R-:W-:Y:S01]  /*1060*/  IMAD R25, R3, 0x4, R14.reuse ;  /* 0x0000000403197824 */ /* 0x100fe200078e020e */
[----:B-1----:R-:W-:Y:S01]  /*1070*/  IADD3 R4, PT, PT, R13, R4, R15 ;  /* 0x000000040d047210 */ /* 0x002fe20007ffe00f */
[C---:B------:R-:W-:Y:S01]  /*1080*/  IMAD R15, R2.reuse, 0x4, R14 ;  /* 0x00000004020f7824 */ /* 0x040fe200078e020e */
[C---:B------:R-:W-:Y:S01]  /*1090*/  LEA R13, R3.reuse, R16, 0x2 ;  /* 0x00000010030d7211 */ /* 0x040fe200078e10ff */
[----:B------:R1:W-:Y:S02]  /*10a0*/  LDS R14, [R24+0x4] ;  /* 0x00000400180e7984 */ /* 0x0003e40000000800 */
[C---:B------:R-:W-:Y:S01]  /*10b0*/  IMAD R18, R2.reuse, 0x4, R15 ;  /* 0x0000000402127824 */ /* 0x040fe200078e020f */
[----:B------:R-:W-:Y:S02]  /*10c0*/  LEA R17, R3, R15, 0x2 ;  /* 0x0000000f03117211 */ /* 0x000fe400078e10ff */
[----:B------:R-:W4:Y:S01]  /*10d0*/  LDS R13, [R13+0x4] ;  /* 0x000004000d0d7984 */ /* 0x000f220000000800 */
[----:B------:R-:W-:-:S02]  /*10e0*/  IMAD R20, R2, 0x4, R18 ;  /* 0x0000000402147824 */ /* 0x000fc400078e0212 */
[C---:B------:R-:W-:Y:S01]  /*10f0*/  IMAD R16, R3.reuse, 0x4, R18 ;  /* 0x0000000403107824 */ /* 0x040fe200078e0212 */
[----:B------:R5:W4:Y:S01]  /*1100*/  LDS R15, [R25+0x4] ;  /* 0x00000400190f7984 */ /* 0x000b220000000800 */
[C-C-:B------:R-:W-:Y:S02]  /*1110*/  IMAD R19, R2.reuse, 0x4, R20.reuse ;  /* 0x0000000402137824 */ /* 0x140fe400078e0214 */
[C---:B------:R-:W-:Y:S01]  /*1120*/  IMAD R18, R3.reuse, 0x4, R20 ;  /* 0x0000000403127824 */ /* 0x040fe200078e0214 */
[----:B------:R-:W-:Y:S01]  /*1130*/  LDS R17, [R17+0x4] ;  /* 0x0000040011117984 */ /* 0x000fe20000000800 */
[C---:B--2---:R-:W-:Y:S01]  /*1140*/  IMAD R21, R2.reuse, 0x4, R19 ;  /* 0x0000000402157824 */ /* 0x044fe200078e0213 */
[C---:B------:R-:W-:Y:S02]  /*1150*/  LEA R19, R3.reuse, R19, 0x2 ;  /* 0x0000001303137211 */ /* 0x040fe400078e10ff */
[----:B------:R-:W2:Y:S01]  /*1160*/  LDS R16, [R16+0x4] ;  /* 0x0000040010107984 */ /* 0x000ea20000000800 */
[--C-:B------:R-:W-:Y:S01]  /*1170*/  IMAD R22, R2, 0x4, R21.reuse ;  /* 0x0000000402167824 */ /* 0x100fe200078e0215 */
[----:B---3--:R-:W-:Y:S01]  /*1180*/  IADD3 R4, PT, PT, R8, R9, R4 ;  /* 0x0000000908047210 */ /* 0x008fe20007ffe004 */
[----:B------:R-:W-:Y:S01]  /*1190*/  IMAD R27, R3, 0x4, R21 ;  /* 0x00000004031b7824 */ /* 0x000fe200078e0215 */
[----:B------:R-:W-:Y:S01]  /*11a0*/  LDS R18, [R18+0x4] ;  /* 0x0000040012127984 */ /* 0x000fe20000000800 */
[C---:B------:R-:W-:Y:S01]  /*11b0*/  IMAD R23, R2.reuse, 0x4, R22 ;  /* 0x0000000402177824 */ /* 0x040fe200078e0216 */
[----:B0-----:R-:W-:Y:S01]  /*11c0*/  IADD3 R4, PT, PT, R11, R10, R4 ;  /* 0x0000000a0b047210 */ /* 0x001fe20007ffe004 */
[C---:B------:R-:W-:Y:S01]  /*11d0*/  IMAD R21, R3.reuse, 0x4, R22 ;  /* 0x0000000403157824 */ /* 0x040fe200078e0216 */
[----:B------:R-:W0:Y:S01]  /*11e0*/  LDS R19, [R19+0x4] ;  /* 0x0000040013137984 */ /* 0x000e220000000800 */
[----:B------:R-:W-:Y:S01]  /*11f0*/  IMAD R20, R2, 0x4, R23 ;  /* 0x0000000402147824 */ /* 0x000fe200078e0217 */
[C---:B------:R-:W-:Y:S01]  /*1200*/  LEA R23, R3.reuse, R23, 0x2 ;  /* 0x0000001703177211 */ /* 0x040fe200078e10ff */
[----:B------:R-:W-:Y:S01]  /*1210*/  IMAD.WIDE R8, R0, 0x4, R6 ;  /* 0x0000000400087825 */ /* 0x000fe200078e0206 */
[----:B------:R-:W-:Y:S03]  /*1220*/  LDS R22, [R27+0x4] ;  /* 0x000004001b167984 */ /* 0x000fe60000000800 */
[--C-:B-1----:R-:W-:Y:S01]  /*1230*/  IMAD R24, R2, 0x4, R20.reuse ;  /* 0x0000000402187824 */ /* 0x102fe200078e0214 */
[----:B------:R-:W1:Y:S01]  /*1240*/  LDS R21, [R21+0x4] ;  /* 0x0000040015157984 */ /* 0x000e620000000800 */
[----:B------:R-:W-:-:S02]  /*1250*/  IMAD R26, R3, 0x4, R20 ;  /* 0x00000004031a7824 */ /* 0x000fc400078e0214 */
[C-C-:B-----5:R-:W-:Y:S01]  /*1260*/  IMAD R25, R2.reuse, 0x4, R24.reuse ;  /* 0x0000000402197824 */ /* 0x160fe200078e0218 */
[----:B------:R-:W-:Y:S01]  /*1270*/  LDS R23, [R23+0x4] ;  /* 0x0000040017177984 */ /* 0x000fe20000000800 */
[C---:B------:R-:W-:Y:S02]  /*1280*/  IMAD R28, R3.reuse, 0x4, R24 ;  /* 0x00000004031c7824 */ /* 0x040fe400078e0218 */
[----:B------:R-:W-:Y:S01]  /*1290*/  IMAD R20, R2, 0x4, R25 ;  /* 0x0000000402147824 */ /* 0x000fe200078e0219 */
[C---:B------:R-:W-:Y:S01]  /*12a0*/  LEA R24, R3.reuse, R25, 0x2 ;  /* 0x0000001903187211 */ /* 0x040fe200078e10ff */
[----:B------:R-:W3:Y:S02]  /*12b0*/  LDS R26, [R26+0x4] ;  /* 0x000004001a1a7984 */ /* 0x000ee40000000800 */
[----:B------:R-:W-:Y:S01]  /*12c0*/  IMAD R20, R3, 0x4, R20 ;  /* 0x0000000403147824 */ /* 0x000fe200078e0214 */
[----:B----4-:R-:W-:Y:S01]  /*12d0*/  IADD3 R4, PT, PT, R13, R12, R4 ;  /* 0x0000000c0d047210 */ /* 0x010fe20007ffe004 */
[----:B------:R-:W-:Y:S03]  /*12e0*/  LDS R25, [R28+0x4] ;  /* 0x000004001c197984 */ /* 0x000fe60000000800 */
[----:B------:R-:W-:Y:S01]  /*12f0*/  IADD3 R4, PT, PT, R15, R14, R4 ;  /* 0x0000000e0f047210 */ /* 0x000fe20007ffe004 */
[----:B------:R-:W4:Y:S04]  /*1300*/  LDS R24, [R24+0x4] ;  /* 0x0000040018187984 */ /* 0x000f280000000800 */
[----:B------:R-:W5:Y:S01]  /*1310*/  LDS R20, [R20+0x4] ;  /* 0x0000040014147984 */ /* 0x000f620000000800 */
[----:B--2---:R-:W-:Y:S01]  /*1320*/  IADD3 R4, PT, PT, R16, R17, R4 ;  /* 0x0000001110047210 */ /* 0x004fe20007ffe004 */
[----:B------:R-:W-:-:S03]  /*1330*/  IMAD.IADD R0, R5, 0x1, R0 ;  /* 0x0000000105007824 */ /* 0x000fc600078e0200 */
[----:B0-----:R-:W-:Y:S02]  /*1340*/  IADD3 R4, PT, PT, R19, R18, R4 ;  /* 0x0000001213047210 */ /* 0x001fe40007ffe004 */
[----:B------:R-:W-:Y:S02]  /*1350*/  ISETP.GT.AND P0, PT, R0, R3, PT ;  /* 0x000000030000720c */ /* 0x000fe40003f04270 */
[----:B-1----:R-:W-:-:S04]  /*1360*/  IADD3 R4, PT, PT, R21, R22, R4 ;  /* 0x0000001615047210 */ /* 0x002fc80007ffe004 */
[----:B---3--:R-:W-:-:S04]  /*1370*/  IADD3 R4, PT, PT, R26, R23, R4 ;  /* 0x000000171a047210 */ /* 0x008fc80007ffe004 */
[----:B----4-:R-:W-:-:S05]  /*1380*/  IADD3 R25, PT, PT, R24, R25, R4 ;  /* 0x0000001918197210 */ /* 0x010fca0007ffe004 */
[----:B-----5:R-:W-:-:S05]  /*1390*/  IMAD.IADD R25, R25, 0x1, R20 ;  /* 0x0000000119197824 */ /* 0x020fca00078e0214 */
[----:B------:R1:W-:Y:S01]  /*13a0*/  REDG.E.ADD.STRONG.GPU desc[UR8][R8.64], R25 ;  /* 0x000000190800798e */ /* 0x0003e2000c12e108 */
[----:B------:R-:W-:Y:S05]  /*13b0*/  @!P0 BRA `(.L_x_20) ;  /* 0xfffffff800388947 */ /* 0x000fea000383ffff */
[----:B------:R-:W-:Y:S05]  /*13c0*/  EXIT ;  /* 0x000000000000794d */ /* 0x000fea0003800000 */
.L_x_21:
[----:B------:R-:W-:-:S00]  /*13d0*/  BRA `(.L_x_21) ;  /* 0xfffffffc00fc7947 */ /* 0x000fc0000383ffff */
[----:B------:R-:W-:-:S00]  /*13e0*/  NOP ;  /* 0x0000000000007918 */ /* 0x000fc00000000000 */
        /* <DEDUP_REMOVED lines=9> */
.L_x_22:


//--------------------- .nv.shared._Z16histogram_kernelPKcPjjii --------------------------
	.section	.nv.shared._Z16histogram_kernelPKcPjjii,"aw",@nobits
	.sectionflags	@""
	.align	16
	.zero		1024


//--------------------- .nv.shared.reserved.0     --------------------------
	.section	.nv.shared.reserved.0,"aw",@nobits
	.weak		__nv_reservedSMEM_offset_0_alias
	.size		__nv_reservedSMEM_offset_0_alias, 0, 64
	.other		__nv_reservedSMEM_offset_0_alias,@"STO_CUDA_RESERVED_SHARED STV_DEFAULT"
__nv_reservedSMEM_offset_0_alias:
	.zero		0
	.zero		64


//--------------------- .nv.constant0._Z16histogram_kernelPKcPjjii --------------------------
	.section	.nv.constant0._Z16histogram_kernelPKcPjjii,"a",@progbits
	.sectionflags	@""
	.align	4
.nv.constant0._Z16histogram_kernelPKcPjjii:
	.zero		924


//--------------------- SYMBOLS --------------------------

	.type		.nv.reservedSmem.offset0,@object
	.size		.nv.reservedSmem.offset0,0x4
	.type		.nv.reservedSmem.cap,@object
	.size		.nv.reservedSmem.cap,0x4
